//
// Generated by NVIDIA NVVM Compiler
//
// Compiler Build ID: CL-36424714
// Cuda compilation tools, release 13.0, V13.0.88
// Based on NVVM 20.0.0
//

.version 9.0
.target sm_100
.address_size 64

	// .globl	_Z6kernelv

.visible .entry _Z6kernelv()
{


	membar.cta;
	membar.gl;
	membar.sys;
	ret;

}


// ===== COMPILED SASS (sm_100) =====

	.target	sm_100

	.elftype	@"ET_EXEC"


//--------------------- .note.nv.tkinfo           --------------------------
	.section	.note.nv.tkinfo,"",@"SHT_NOTE"
	.sectionflags	@"SHF_NOTE_NV_TKINFO"
	.tkinfo
        /*0018*/ 	.word	0x00000002
        /*0030*/ 	.string	""
        /*0030*/ 	.string	"ptxas"
        /*0030*/ 	.string	"Cuda compilation tools, release 13.0, V13.0.88"
        /*0030*/ 	.string	"Build cuda_13.0.r13.0/compiler.36424714_0"
        /*0030*/ 	.string	"-arch sm_100 -m 64 "



//--------------------- .note.nv.cuinfo           --------------------------
	.section	.note.nv.cuinfo,"",@"SHT_NOTE"
	.sectionflags	@"SHF_NOTE_NV_CUINFO"
        /*0018*/ 	.short	0x0002
        /*001a*/ 	.short	0x0064
        /*001c*/ 	.short	0x0082
	.zero		2


//--------------------- .nv.info                  --------------------------
	.section	.nv.info,"",@"SHT_CUDA_INFO"
	.align	4


	//----- nvinfo : EIATTR_REGCOUNT
	.align		4
        /*0000*/ 	.byte	0x04, 0x2f
        /*0002*/ 	.short	(.L_1 - .L_0)
	.align		4
.L_0:
        /*0004*/ 	.word	index@(_Z6kernelv)
        /*0008*/ 	.word	0x00000004


	//----- nvinfo : EIATTR_FRAME_SIZE
	.align		4
.L_1:
        /*000c*/ 	.byte	0x04, 0x11
        /*000e*/ 	.short	(.L_3 - .L_2)
	.align		4
.L_2:
        /*0010*/ 	.word	index@(_Z6kernelv)
        /*0014*/ 	.word	0x00000000


	//----- nvinfo : EIATTR_MIN_STACK_SIZE
	.align		4
.L_3:
        /*0018*/ 	.byte	0x04, 0x12
        /*001a*/ 	.short	(.L_5 - .L_4)
	.align		4
.L_4:
        /*001c*/ 	.word	index@(_Z6kernelv)
        /*0020*/ 	.word	0x00000000
.L_5:


//--------------------- .nv.compat                --------------------------
	.section	.nv.compat,"",@"SHT_CUDA_COMPAT_INFO"
	.align	4
        /*0000*/ 	.byte	0x02, 0x09, 0x00, 0x00, 0x02, 0x02, 0x01, 0x00, 0x02, 0x05, 0x05, 0x00, 0x03, 0x07, 0x01, 0x01
        /*0010*/ 	.byte	0x02, 0x03, 0x00, 0x00, 0x02, 0x06, 0x01, 0x00, 0x04, 0x0b, 0x08, 0x00, 0x09, 0x00, 0x00, 0x00
        /*0020*/ 	.byte	0x00, 0x00, 0x00, 0x00


//--------------------- .nv.info._Z6kernelv       --------------------------
	.section	.nv.info._Z6kernelv,"",@"SHT_CUDA_INFO"
	.sectionflags	@""
	.align	4


	//----- nvinfo : EIATTR_CUDA_API_VERSION
	.align		4
        /*0000*/ 	.byte	0x04, 0x37
        /*0002*/ 	.short	(.L_7 - .L_6)
.L_6:
        /*0004*/ 	.word	0x00000082


	//----- nvinfo : EIATTR_SPARSE_MMA_MASK
	.align		4
.L_7:
        /*0008*/ 	.byte	0x03, 0x50
        /*000a*/ 	.short	0x0000


	//----- nvinfo : EIATTR_MAXREG_COUNT
	.align		4
        /*000c*/ 	.byte	0x03, 0x1b
        /*000e*/ 	.short	0x00ff


	//----- nvinfo : EIATTR_MERCURY_ISA_VERSION
	.align		4
        /*0010*/ 	.byte	0x03, 0x5f
        /*0012*/ 	.short	0x0101


	//----- nvinfo : EIATTR_VRC_CTA_INIT_COUNT
	.align		4
        /*0014*/ 	.byte	0x02, 0x4a
	.zero		1
	.zero		1


	//----- nvinfo : EIATTR_EXIT_INSTR_OFFSETS
	.align		4
        /*0018*/ 	.byte	0x04, 0x1c
        /*001a*/ 	.short	(.L_9 - .L_8)


	//   ....[0]....
.L_8:
        /*001c*/ 	.word	0x000000a0


	//----- nvinfo : EIATTR_SW_WAR
	.align		4
.L_9:
        /*0020*/ 	.byte	0x04, 0x36
        /*0022*/ 	.short	(.L_11 - .L_10)
.L_10:
        /*0024*/ 	.word	0x00000008
.L_11:


//--------------------- .nv.callgraph             --------------------------
	.section	.nv.callgraph,"",@"SHT_CUDA_CALLGRAPH"
	.align	4
	.sectionentsize	8
	.align		4
        /*0000*/ 	.word	0x00000000
	.align		4
        /*0004*/ 	.word	0xffffffff
	.align		4
        /*0008*/ 	.word	0x00000000
	.align		4
        /*000c*/ 	.word	0xfffffffe
	.align		4
        /*0010*/ 	.word	0x00000000
	.align		4
        /*0014*/ 	.word	0xfffffffd
	.align		4
        /*0018*/ 	.word	0x00000000
	.align		4
        /*001c*/ 	.word	0xfffffffc


//--------------------- .text._Z6kernelv          --------------------------
	.section	.text._Z6kernelv,"ax",@progbits
	.align	128
        .global         _Z6kernelv
        .type           _Z6kernelv,@function
        .size           _Z6kernelv,(.L_x_1 - _Z6kernelv)
        .other          _Z6kernelv,@"STO_CUDA_ENTRY STV_DEFAULT"
_Z6kernelv:
.text._Z6kernelv:
[----:B------:R-:W-:Y:S01]  /*0000*/  LDC R1, c[0x0][0x37c] ;  /* 0x0000df00ff017b82 */ /* 0x000fe20000000800 */
[----:B------:R0:W-:Y:S06]  /*0010*/  MEMBAR.SC.CTA ;  /* 0x0000000000007992 */ /* 0x0001ec0000000000 */
[----:B0-----:R-:W-:Y:S06]  /*0020*/  MEMBAR.SC.GPU ;  /* 0x0000000000007992 */ /* 0x001fec0000002000 */
[----:B------:R-:W-:-:S00]  /*0030*/  ERRBAR ;  /* 0x00000000000079ab */ /* 0x000fc00000000000 */
[----:B------:R-:W-:Y:S06]  /*0040*/  CGAERRBAR ;  /* 0x00000000000075ab */ /* 0x000fec0000000000 */
[----:B------:R-:W-:Y:S01]  /*0050*/  CCTL.IVALL ;  /* 0x00000000ff00798f */ /* 0x000fe20002000000 */
[----:B------:R-:W-:Y:S06]  /*0060*/  MEMBAR.SC.SYS ;  /* 0x0000000000007992 */ /* 0x000fec0000003000 */
[----:B------:R-:W-:-:S00]  /*0070*/  ERRBAR ;  /* 0x00000000000079ab */ /* 0x000fc00000000000 */
[----:B------:R-:W-:Y:S06]  /*0080*/  CGAERRBAR ;  /* 0x00000000000075ab */ /* 0x000fec0000000000 */
[----:B------:R-:W-:Y:S01]  /*0090*/  CCTL.IVALL ;  /* 0x00000000ff00798f */ /* 0x000fe20002000000 */
[----:B------:R-:W-:Y:S05]  /*00a0*/  EXIT ;  /* 0x000000000000794d */ /* 0x000fea0003800000 */
.L_x_0:
[----:B------:R-:W-:-:S00]  /*00b0*/  BRA `(.L_x_0) ;  /* 0xfffffffc00fc7947 */ /* 0x000fc0000383ffff */
[----:B------:R-:W-:-:S00]  /*00c0*/  NOP ;  /* 0x0000000000007918 */ /* 0x000fc00000000000 */
        /* <DEDUP_REMOVED lines=11> */
.L_x_1:


//--------------------- .nv.shared.reserved.0     --------------------------
	.section	.nv.shared.reserved.0,"aw",@nobits
	.weak		__nv_reservedSMEM_offset_0_alias
	.size		__nv_reservedSMEM_offset_0_alias, 0, 64
	.other		__nv_reservedSMEM_offset_0_alias,@"STO_CUDA_RESERVED_SHARED STV_DEFAULT"
__nv_reservedSMEM_offset_0_alias:
	.zero		0
	.zero		64


//--------------------- .nv.constant0._Z6kernelv  --------------------------
	.section	.nv.constant0._Z6kernelv,"a",@progbits
	.sectionflags	@""
	.align	4
.nv.constant0._Z6kernelv:
	.zero		896


//--------------------- SYMBOLS --------------------------

	.type		.nv.reservedSmem.offset0,@object
	.size		.nv.reservedSmem.offset0,0x4
